//
// Generated by NVIDIA NVVM Compiler
//
// Compiler Build ID: CL-36424714
// Cuda compilation tools, release 13.0, V13.0.88
// Based on NVVM 20.0.0
//

.version 9.0
.target sm_100
.address_size 64

	// .globl	_Z10vector_addPiS_S_

.visible .entry _Z10vector_addPiS_S_(
	.param .u64 .ptr .align 1 _Z10vector_addPiS_S__param_0,
	.param .u64 .ptr .align 1 _Z10vector_addPiS_S__param_1,
	.param .u64 .ptr .align 1 _Z10vector_addPiS_S__param_2
)
{
	.reg .b32 	%r<5>;
	.reg .b64 	%rd<11>;

	ld.param.u64 	%rd1, [_Z10vector_addPiS_S__param_0];
	ld.param.u64 	%rd2, [_Z10vector_addPiS_S__param_1];
	ld.param.u64 	%rd3, [_Z10vector_addPiS_S__param_2];
	cvta.to.global.u64 	%rd4, %rd3;
	cvta.to.global.u64 	%rd5, %rd2;
	cvta.to.global.u64 	%rd6, %rd1;
	mov.u32 	%r1, %ctaid.x;
	mul.wide.u32 	%rd7, %r1, 4;
	add.s64 	%rd8, %rd6, %rd7;
	ld.global.u32 	%r2, [%rd8];
	add.s64 	%rd9, %rd5, %rd7;
	ld.global.u32 	%r3, [%rd9];
	add.s32 	%r4, %r3, %r2;
	add.s64 	%rd10, %rd4, %rd7;
	st.global.u32 	[%rd10], %r4;
	ret;

}


// ===== COMPILED SASS (sm_100) =====

	.target	sm_100

	.elftype	@"ET_EXEC"


//--------------------- .note.nv.tkinfo           --------------------------
	.section	.note.nv.tkinfo,"",@"SHT_NOTE"
	.sectionflags	@"SHF_NOTE_NV_TKINFO"
	.tkinfo
        /*0018*/ 	.word	0x00000002
        /*0030*/ 	.string	""
        /*0030*/ 	.string	"ptxas"
        /*0030*/ 	.string	"Cuda compilation tools, release 13.0, V13.0.88"
        /*0030*/ 	.string	"Build cuda_13.0.r13.0/compiler.36424714_0"
        /*0030*/ 	.string	"-arch sm_100 -m 64 "



//--------------------- .note.nv.cuinfo           --------------------------
	.section	.note.nv.cuinfo,"",@"SHT_NOTE"
	.sectionflags	@"SHF_NOTE_NV_CUINFO"
        /*0018*/ 	.short	0x0002
        /*001a*/ 	.short	0x0064
        /*001c*/ 	.short	0x0082
	.zero		2


//--------------------- .nv.info                  --------------------------
	.section	.nv.info,"",@"SHT_CUDA_INFO"
	.align	4


	//----- nvinfo : EIATTR_REGCOUNT
	.align		4
        /*0000*/ 	.byte	0x04, 0x2f
        /*0002*/ 	.short	(.L_1 - .L_0)
	.align		4
.L_0:
        /*0004*/ 	.word	index@(_Z10vector_addPiS_S_)
        /*0008*/ 	.word	0x0000000c


	//----- nvinfo : EIATTR_FRAME_SIZE
	.align		4
.L_1:
        /*000c*/ 	.byte	0x04, 0x11
        /*000e*/ 	.short	(.L_3 - .L_2)
	.align		4
.L_2:
        /*0010*/ 	.word	index@(_Z10vector_addPiS_S_)
        /*0014*/ 	.word	0x00000000


	//----- nvinfo : EIATTR_MIN_STACK_SIZE
	.align		4
.L_3:
        /*0018*/ 	.byte	0x04, 0x12
        /*001a*/ 	.short	(.L_5 - .L_4)
	.align		4
.L_4:
        /*001c*/ 	.word	index@(_Z10vector_addPiS_S_)
        /*0020*/ 	.word	0x00000000
.L_5:


//--------------------- .nv.compat                --------------------------
	.section	.nv.compat,"",@"SHT_CUDA_COMPAT_INFO"
	.align	4
        /*0000*/ 	.byte	0x02, 0x09, 0x00, 0x00, 0x02, 0x02, 0x01, 0x00, 0x02, 0x05, 0x05, 0x00, 0x03, 0x07, 0x01, 0x01
        /*0010*/ 	.byte	0x02, 0x03, 0x00, 0x00, 0x02, 0x06, 0x01, 0x00, 0x04, 0x0b, 0x08, 0x00, 0x09, 0x00, 0x00, 0x00
        /*0020*/ 	.byte	0x00, 0x00, 0x00, 0x00


//--------------------- .nv.info._Z10vector_addPiS_S_ --------------------------
	.section	.nv.info._Z10vector_addPiS_S_,"",@"SHT_CUDA_INFO"
	.sectionflags	@""
	.align	4


	//----- nvinfo : EIATTR_CUDA_API_VERSION
	.align		4
        /*0000*/ 	.byte	0x04, 0x37
        /*0002*/ 	.short	(.L_7 - .L_6)
.L_6:
        /*0004*/ 	.word	0x00000082


	//----- nvinfo : EIATTR_KPARAM_INFO
	.align		4
.L_7:
        /*0008*/ 	.byte	0x04, 0x17
        /*000a*/ 	.short	(.L_9 - .L_8)
.L_8:
        /*000c*/ 	.word	0x00000000
        /*0010*/ 	.short	0x0002
        /*0012*/ 	.short	0x0010
        /*0014*/ 	.byte	0x00, 0xf5, 0x21, 0x00


	//----- nvinfo : EIATTR_KPARAM_INFO
	.align		4
.L_9:
        /*0018*/ 	.byte	0x04, 0x17
        /*001a*/ 	.short	(.L_11 - .L_10)
.L_10:
        /*001c*/ 	.word	0x00000000
        /*0020*/ 	.short	0x0001
        /*0022*/ 	.short	0x0008
        /*0024*/ 	.byte	0x00, 0xf5, 0x21, 0x00


	//----- nvinfo : EIATTR_KPARAM_INFO
	.align		4
.L_11:
        /*0028*/ 	.byte	0x04, 0x17
        /*002a*/ 	.short	(.L_13 - .L_12)
.L_12:
        /*002c*/ 	.word	0x00000000
        /*0030*/ 	.short	0x0000
        /*0032*/ 	.short	0x0000
        /*0034*/ 	.byte	0x00, 0xf5, 0x21, 0x00


	//----- nvinfo : EIATTR_SPARSE_MMA_MASK
	.align		4
.L_13:
        /*0038*/ 	.byte	0x03, 0x50
        /*003a*/ 	.short	0x0000


	//----- nvinfo : EIATTR_MAXREG_COUNT
	.align		4
        /*003c*/ 	.byte	0x03, 0x1b
        /*003e*/ 	.short	0x00ff


	//----- nvinfo : EIATTR_MERCURY_ISA_VERSION
	.align		4
        /*0040*/ 	.byte	0x03, 0x5f
        /*0042*/ 	.short	0x0101


	//----- nvinfo : EIATTR_VRC_CTA_INIT_COUNT
	.align		4
        /*0044*/ 	.byte	0x02, 0x4a
	.zero		1
	.zero		1


	//----- nvinfo : EIATTR_EXIT_INSTR_OFFSETS
	.align		4
        /*0048*/ 	.byte	0x04, 0x1c
        /*004a*/ 	.short	(.L_15 - .L_14)


	//   ....[0]....
.L_14:
        /*004c*/ 	.word	0x000000d0


	//----- nvinfo : EIATTR_CBANK_PARAM_SIZE
	.align		4
.L_15:
        /*0050*/ 	.byte	0x03, 0x19
        /*0052*/ 	.short	0x0018


	//----- nvinfo : EIATTR_PARAM_CBANK
	.align		4
        /*0054*/ 	.byte	0x04, 0x0a
        /*0056*/ 	.short	(.L_17 - .L_16)
	.align		4
.L_16:
        /*0058*/ 	.word	index@(.nv.constant0._Z10vector_addPiS_S_)
        /*005c*/ 	.short	0x0380
        /*005e*/ 	.short	0x0018


	//----- nvinfo : EIATTR_SW_WAR
	.align		4
.L_17:
        /*0060*/ 	.byte	0x04, 0x36
        /*0062*/ 	.short	(.L_19 - .L_18)
.L_18:
        /*0064*/ 	.word	0x00000008
.L_19:


//--------------------- .nv.callgraph             --------------------------
	.section	.nv.callgraph,"",@"SHT_CUDA_CALLGRAPH"
	.align	4
	.sectionentsize	8
	.align		4
        /*0000*/ 	.word	0x00000000
	.align		4
        /*0004*/ 	.word	0xffffffff
	.align		4
        /*0008*/ 	.word	0x00000000
	.align		4
        /*000c*/ 	.word	0xfffffffe
	.align		4
        /*0010*/ 	.word	0x00000000
	.align		4
        /*0014*/ 	.word	0xfffffffd
	.align		4
        /*0018*/ 	.word	0x00000000
	.align		4
        /*001c*/ 	.word	0xfffffffc


//--------------------- .text._Z10vector_addPiS_S_ --------------------------
	.section	.text._Z10vector_addPiS_S_,"ax",@progbits
	.align	128
        .global         _Z10vector_addPiS_S_
        .type           _Z10vector_addPiS_S_,@function
        .size           _Z10vector_addPiS_S_,(.L_x_1 - _Z10vector_addPiS_S_)
        .other          _Z10vector_addPiS_S_,@"STO_CUDA_ENTRY STV_DEFAULT"
_Z10vector_addPiS_S_:
.text._Z10vector_addPiS_S_:
[----:B------:R-:W-:Y:S01]  /*0000*/  LDC R1, c[0x0][0x37c] ;  /* 0x0000df00ff017b82 */ /* 0x000fe20000000800 */
[----:B------:R-:W0:Y:S07]  /*0010*/  S2R R9, SR_CTAID.X ;  /* 0x0000000000097919 */ /* 0x000e2e0000002500 */
[----:B------:R-:W0:Y:S01]  /*0020*/  LDC.64 R2, c[0x0][0x380] ;  /* 0x0000e000ff027b82 */ /* 0x000e220000000a00 */
[----:B------:R-:W1:Y:S07]  /*0030*/  LDCU.64 UR4, c[0x0][0x358] ;  /* 0x00006b00ff0477ac */ /* 0x000e6e0008000a00 */
[----:B------:R-:W2:Y:S08]  /*0040*/  LDC.64 R4, c[0x0][0x388] ;  /* 0x0000e200ff047b82 */ /* 0x000eb00000000a00 */
[----:B------:R-:W3:Y:S01]  /*0050*/  LDC.64 R6, c[0x0][0x390] ;  /* 0x0000e400ff067b82 */ /* 0x000ee20000000a00 */
[----:B0-----:R-:W-:-:S04]  /*0060*/  IMAD.WIDE.U32 R2, R9, 0x4, R2 ;  /* 0x0000000409027825 */ /* 0x001fc800078e0002 */
[C---:B--2---:R-:W-:Y:S02]  /*0070*/  IMAD.WIDE.U32 R4, R9.reuse, 0x4, R4 ;  /* 0x0000000409047825 */ /* 0x044fe400078e0004 */
[----:B-1----:R-:W2:Y:S04]  /*0080*/  LDG.E R2, desc[UR4][R2.64] ;  /* 0x0000000402027981 */ /* 0x002ea8000c1e1900 */
[----:B------:R-:W2:Y:S01]  /*0090*/  LDG.E R5, desc[UR4][R4.64] ;  /* 0x0000000404057981 */ /* 0x000ea2000c1e1900 */
[----:B---3--:R-:W-:Y:S01]  /*00a0*/  IMAD.WIDE.U32 R6, R9, 0x4, R6 ;  /* 0x0000000409067825 */ /* 0x008fe200078e0006 */
[----:B--2---:R-:W-:-:S05]  /*00b0*/  IADD3 R9, PT, PT, R2, R5, RZ ;  /* 0x0000000502097210 */ /* 0x004fca0007ffe0ff */
[----:B------:R-:W-:Y:S01]  /*00c0*/  STG.E desc[UR4][R6.64], R9 ;  /* 0x0000000906007986 */ /* 0x000fe2000c101904 */
[----:B------:R-:W-:Y:S05]  /*00d0*/  EXIT ;  /* 0x000000000000794d */ /* 0x000fea0003800000 */
.L_x_0:
[----:B------:R-:W-:-:S00]  /*00e0*/  BRA `(.L_x_0) ;  /* 0xfffffffc00fc7947 */ /* 0x000fc0000383ffff */
[----:B------:R-:W-:-:S00]  /*00f0*/  NOP ;  /* 0x0000000000007918 */ /* 0x000fc00000000000 */
        /* <DEDUP_REMOVED lines=8> */
.L_x_1:


//--------------------- .nv.shared.reserved.0     --------------------------
	.section	.nv.shared.reserved.0,"aw",@nobits
	.weak		__nv_reservedSMEM_offset_0_alias
	.size		__nv_reservedSMEM_offset_0_alias, 0, 64
	.other		__nv_reservedSMEM_offset_0_alias,@"STO_CUDA_RESERVED_SHARED STV_DEFAULT"
__nv_reservedSMEM_offset_0_alias:
	.zero		0
	.zero		64


//--------------------- .nv.constant0._Z10vector_addPiS_S_ --------------------------
	.section	.nv.constant0._Z10vector_addPiS_S_,"a",@progbits
	.sectionflags	@""
	.align	4
.nv.constant0._Z10vector_addPiS_S_:
	.zero		920


//--------------------- SYMBOLS --------------------------

	.type		.nv.reservedSmem.offset0,@object
	.size		.nv.reservedSmem.offset0,0x4
